	.headerflags	@"EF_CUDA_TEXMODE_UNIFIED EF_CUDA_64BIT_ADDRESS EF_CUDA_ACCELERATORS EF_CUDA_SM90 EF_CUDA_VIRTUAL_SM(EF_CUDA_SM90)"
	.elftype	@"ET_EXEC"


//--------------------- .nv.info                  --------------------------
	.section	.nv.info,"",@"SHT_CUDA_INFO"
	.align	4


	//----- nvinfo : EIATTR_REGCOUNT
	.align		4
        /*0000*/ 	.byte	0x04, 0x2f
        /*0002*/ 	.short	(.L_3 - .L_2)
	.align		4
.L_2:
        /*0004*/ 	.word	index@(triton_poi_fused__native_batch_norm_legit_no_training_add_relu_22)
        /*0008*/ 	.word	0x00000030


	//----- nvinfo : EIATTR_MIN_STACK_SIZE
	.align		4
.L_3:
        /*000c*/ 	.byte	0x04, 0x12
        /*000e*/ 	.short	(.L_5 - .L_4)
	.align		4
.L_4:
        /*0010*/ 	.word	index@(triton_poi_fused__native_batch_norm_legit_no_training_add_relu_22)
        /*0014*/ 	.word	0x00000000


	//----- nvinfo : EIATTR_FRAME_SIZE
	.align		4
.L_5:
        /*0018*/ 	.byte	0x04, 0x11
        /*001a*/ 	.short	(.L_7 - .L_6)
	.align		4
.L_6:
        /*001c*/ 	.word	index@(triton_poi_fused__native_batch_norm_legit_no_training_add_relu_22)
        /*0020*/ 	.word	0x00000000


	//----- nvinfo : EIATTR_MIN_STACK_SIZE
	.align		4
.L_7:
        /*0024*/ 	.byte	0x04, 0x12
        /*0026*/ 	.short	(.L_9 - .L_8)
	.align		4
.L_8:
        /*0028*/ 	.word	index@(triton_poi_fused__native_batch_norm_legit_no_training_add_relu_22)
        /*002c*/ 	.word	0x00000000
.L_9:


//--------------------- .nv.info.triton_poi_fused__native_batch_norm_legit_no_training_add_relu_22 --------------------------
	.section	.nv.info.triton_poi_fused__native_batch_norm_legit_no_training_add_relu_22,"",@"SHT_CUDA_INFO"
	.sectionflags	@""
	.align	4


	//----- nvinfo : EIATTR_CUDA_API_VERSION
	.align		4
        /*0000*/ 	.byte	0x04, 0x37
        /*0002*/ 	.short	(.L_11 - .L_10)
.L_10:
        /*0004*/ 	.word	0x0000007c


	//----- nvinfo : EIATTR_KPARAM_INFO
	.align		4
.L_11:
        /*0008*/ 	.byte	0x04, 0x17
        /*000a*/ 	.short	(.L_13 - .L_12)
.L_12:
        /*000c*/ 	.word	0x00000000
        /*0010*/ 	.short	0x0008
        /*0012*/ 	.short	0x003c
        /*0014*/ 	.byte	0x00, 0xf0, 0x11, 0x00


	//----- nvinfo : EIATTR_KPARAM_INFO
	.align		4
.L_13:
        /*0018*/ 	.byte	0x04, 0x17
        /*001a*/ 	.short	(.L_15 - .L_14)
.L_14:
        /*001c*/ 	.word	0x00000000
        /*0020*/ 	.short	0x0007
        /*0022*/ 	.short	0x0038
        /*0024*/ 	.byte	0x00, 0xf0, 0x11, 0x00


	//----- nvinfo : EIATTR_KPARAM_INFO
	.align		4
.L_15:
        /*0028*/ 	.byte	0x04, 0x17
        /*002a*/ 	.short	(.L_17 - .L_16)
.L_16:
        /*002c*/ 	.word	0x00000000
        /*0030*/ 	.short	0x0006
        /*0032*/ 	.short	0x0030
        /*0034*/ 	.byte	0x00, 0xf4, 0x21, 0x00


	//----- nvinfo : EIATTR_KPARAM_INFO
	.align		4
.L_17:
        /*0038*/ 	.byte	0x04, 0x17
        /*003a*/ 	.short	(.L_19 - .L_18)
.L_18:
        /*003c*/ 	.word	0x00000000
        /*0040*/ 	.short	0x0005
        /*0042*/ 	.short	0x0028
        /*0044*/ 	.byte	0x00, 0xf4, 0x21, 0x00


	//----- nvinfo : EIATTR_KPARAM_INFO
	.align		4
.L_19:
        /*0048*/ 	.byte	0x04, 0x17
        /*004a*/ 	.short	(.L_21 - .L_20)
.L_20:
        /*004c*/ 	.word	0x00000000
        /*0050*/ 	.short	0x0004
        /*0052*/ 	.short	0x0020
        /*0054*/ 	.byte	0x00, 0xf4, 0x21, 0x00


	//----- nvinfo : EIATTR_KPARAM_INFO
	.align		4
.L_21:
        /*0058*/ 	.byte	0x04, 0x17
        /*005a*/ 	.short	(.L_23 - .L_22)
.L_22:
        /*005c*/ 	.word	0x00000000
        /*0060*/ 	.short	0x0003
        /*0062*/ 	.short	0x0018
        /*0064*/ 	.byte	0x00, 0xf4, 0x21, 0x00


	//----- nvinfo : EIATTR_KPARAM_INFO
	.align		4
.L_23:
        /*0068*/ 	.byte	0x04, 0x17
        /*006a*/ 	.short	(.L_25 - .L_24)
.L_24:
        /*006c*/ 	.word	0x00000000
        /*0070*/ 	.short	0x0002
        /*0072*/ 	.short	0x0010
        /*0074*/ 	.byte	0x00, 0xf4, 0x21, 0x00


	//----- nvinfo : EIATTR_KPARAM_INFO
	.align		4
.L_25:
        /*0078*/ 	.byte	0x04, 0x17
        /*007a*/ 	.short	(.L_27 - .L_26)
.L_26:
        /*007c*/ 	.word	0x00000000
        /*0080*/ 	.short	0x0001
        /*0082*/ 	.short	0x0008
        /*0084*/ 	.byte	0x00, 0xf4, 0x21, 0x00


	//----- nvinfo : EIATTR_KPARAM_INFO
	.align		4
.L_27:
        /*0088*/ 	.byte	0x04, 0x17
        /*008a*/ 	.short	(.L_29 - .L_28)
.L_28:
        /*008c*/ 	.word	0x00000000
        /*0090*/ 	.short	0x0000
        /*0092*/ 	.short	0x0000
        /*0094*/ 	.byte	0x00, 0xf4, 0x21, 0x00


	//----- nvinfo : EIATTR_SPARSE_MMA_MASK
	.align		4
.L_29:
        /*0098*/ 	.byte	0x03, 0x50
        /*009a*/ 	.short	0x0000


	//----- nvinfo : EIATTR_MAXREG_COUNT
	.align		4
        /*009c*/ 	.byte	0x03, 0x1b
        /*009e*/ 	.short	0x00ff


	//----- nvinfo : EIATTR_EXIT_INSTR_OFFSETS
	.align		4
        /*00a0*/ 	.byte	0x04, 0x1c
        /*00a2*/ 	.short	(.L_31 - .L_30)


	//   ....[0]....
.L_30:
        /*00a4*/ 	.word	0x000015d0


	//   ....[1]....
        /*00a8*/ 	.word	0x00001620


	//----- nvinfo : EIATTR_REQNTID
	.align		4
.L_31:
        /*00ac*/ 	.byte	0x04, 0x10
        /*00ae*/ 	.short	(.L_33 - .L_32)
.L_32:
        /*00b0*/ 	.word	0x00000100
        /*00b4*/ 	.word	0x00000001
        /*00b8*/ 	.word	0x00000001


	//----- nvinfo : EIATTR_CBANK_PARAM_SIZE
	.align		4
.L_33:
        /*00bc*/ 	.byte	0x03, 0x19
        /*00be*/ 	.short	0x0040


	//----- nvinfo : EIATTR_PARAM_CBANK
	.align		4
        /*00c0*/ 	.byte	0x04, 0x0a
        /*00c2*/ 	.short	(.L_35 - .L_34)
	.align		4
.L_34:
        /*00c4*/ 	.word	index@(.nv.constant0.triton_poi_fused__native_batch_norm_legit_no_training_add_relu_22)
        /*00c8*/ 	.short	0x0210
        /*00ca*/ 	.short	0x0040


	//----- nvinfo : EIATTR_SW_WAR
	.align		4
.L_35:
        /*00cc*/ 	.byte	0x04, 0x36
        /*00ce*/ 	.short	(.L_37 - .L_36)
.L_36:
        /*00d0*/ 	.word	0x00000008
.L_37:


//--------------------- .nv.callgraph             --------------------------
	.section	.nv.callgraph,"",@"SHT_CUDA_CALLGRAPH"
	.align	4
	.sectionentsize	8
	.align		4
        /*0000*/ 	.word	0x00000000
	.align		4
        /*0004*/ 	.word	0xffffffff
	.align		4
        /*0008*/ 	.word	0x00000000
	.align		4
        /*000c*/ 	.word	0xfffffffe
	.align		4
        /*0010*/ 	.word	0x00000000
	.align		4
        /*0014*/ 	.word	0xfffffffd
	.align		4
        /*0018*/ 	.word	0x00000000
	.align		4
        /*001c*/ 	.word	0xfffffffc


//--------------------- .nv.constant4             --------------------------
	.section	.nv.constant4,"a",@progbits
	.align	8
	.align		8
.nv.constant4:
        /*0000*/ 	.dword	_$_str
	.align		8
        /*0008*/ 	.dword	_$_str_$_2


//--------------------- .text.triton_poi_fused__native_batch_norm_legit_no_training_add_relu_22 --------------------------
	.section	.text.triton_poi_fused__native_batch_norm_legit_no_training_add_relu_22,"ax",@progbits
	.sectionflags	@"SHF_BARRIERS=1"
	.align	128
        .global         triton_poi_fused__native_batch_norm_legit_no_training_add_relu_22
        .type           triton_poi_fused__native_batch_norm_legit_no_training_add_relu_22,@function
        .size           triton_poi_fused__native_batch_norm_legit_no_training_add_relu_22,(.L_x_1 - triton_poi_fused__native_batch_norm_legit_no_training_add_relu_22)
        .other          triton_poi_fused__native_batch_norm_legit_no_training_add_relu_22,@"STO_CUDA_ENTRY STV_DEFAULT"
triton_poi_fused__native_batch_norm_legit_no_training_add_relu_22:
.text.triton_poi_fused__native_batch_norm_legit_no_training_add_relu_22:
[----:B------:R-:W0:Y:S01]  /*0000*/  LDC R1, c[0x0][0x28] ;  /* 0x00000a00ff017b82 */ /* 0x000e220000000800 */
[----:B------:R-:W1:Y:S07]  /*0010*/  S2R R0, SR_TID.X ;  /* 0x0000000000007919 */ /* 0x000e6e0000002100 */
[----:B------:R-:W2:Y:S01]  /*0020*/  LDC.64 R26, c[0x0][0x210] ;  /* 0x00008400ff1a7b82 */ /* 0x000ea20000000a00 */
[----:B------:R-:W-:Y:S02]  /*0030*/  CS2R R8, SRZ ;  /* 0x0000000000087805 */ /* 0x000fe4000001ff00 */
[----:B------:R-:W-:Y:S01]  /*0040*/  CS2R R10, SRZ ;  /* 0x00000000000a7805 */ /* 0x000fe2000001ff00 */
[----:B------:R-:W3:Y:S01]  /*0050*/  S2R R2, SR_CTAID.Y ;  /* 0x0000000000027919 */ /* 0x000ee20000002600 */
[----:B------:R-:W-:Y:S01]  /*0060*/  ULDC.64 UR6, c[0x0][0x208] ;  /* 0x0000820000067ab9 */ /* 0x000fe20000000a00 */
[----:B------:R-:W-:Y:S01]  /*0070*/  CS2R R12, SRZ ;  /* 0x00000000000c7805 */ /* 0x000fe2000001ff00 */
[----:B------:R-:W4:Y:S01]  /*0080*/  S2R R4, SR_CTAID.X ;  /* 0x0000000000047919 */ /* 0x000f220000002500 */
[----:B-1----:R-:W-:Y:S01]  /*0090*/  IMAD.SHL.U32 R5, R0, 0x4, RZ ;  /* 0x0000000400057824 */ /* 0x002fe200078e00ff */
[----:B------:R-:W-:Y:S01]  /*00a0*/  SHF.R.U32.HI R3, RZ, 0x6, R0 ;  /* 0x00000006ff037819 */ /* 0x000fe20000011600 */
[----:B---3--:R-:W-:-:S03]  /*00b0*/  IMAD.SHL.U32 R2, R2, 0x10, RZ ;  /* 0x0000001002027824 */ /* 0x008fc600078e00ff */
[----:B------:R-:W-:Y:S02]  /*00c0*/  LOP3.LUT R7, R5, 0xfc, RZ, 0xc0, !PT ;  /* 0x000000fc05077812 */ /* 0x000fe400078ec0ff */
[----:B------:R-:W-:Y:S02]  /*00d0*/  SGXT.U32 R3, R3, 0x2 ;  /* 0x000000020303781a */ /* 0x000fe40000000000 */
[----:B----4-:R-:W-:Y:S02]  /*00e0*/  PRMT R6, R7, 0x6540, R4 ;  /* 0x0000654007067816 */ /* 0x010fe40000000004 */
[----:B------:R-:W-:Y:S02]  /*00f0*/  LOP3.LUT R30, R2, R3, RZ, 0xfc, !PT ;  /* 0x00000003021e7212 */ /* 0x000fe400078efcff */
[----:B------:R-:W-:Y:S02]  /*0100*/  ISETP.GE.AND P0, PT, R6, 0x400, PT ;  /* 0x000004000600780c */ /* 0x000fe40003f06270 */
[----:B------:R-:W-:-:S02]  /*0110*/  LOP3.LUT R25, R2, 0x4, R3, 0xfe, !PT ;  /* 0x0000000402197812 */ /* 0x000fc400078efe03 */
[C---:B------:R-:W-:Y:S01]  /*0120*/  ISETP.LT.AND P3, PT, R30.reuse, 0x40, !P0 ;  /* 0x000000401e00780c */ /* 0x040fe20004761270 */
[----:B------:R-:W-:Y:S01]  /*0130*/  IMAD R30, R30, 0x400, R6 ;  /* 0x000004001e1e7824 */ /* 0x000fe200078e0206 */
[----:B------:R-:W-:-:S03]  /*0140*/  ISETP.LT.AND P2, PT, R25, 0x40, !P0 ;  /* 0x000000401900780c */ /* 0x000fc60004741270 */
[----:B--2---:R-:W-:-:S08]  /*0150*/  IMAD.WIDE R18, R30, 0x4, R26 ;  /* 0x000000041e127825 */ /* 0x004fd000078e021a */
[----:B------:R1:W2:Y:S01]  /*0160*/  @P3 LDG.E.EL.128 R8, desc[UR6][R18.64] ;  /* 0x0000000612083981 */ /* 0x0002a2000c2e1d00 */
[----:B------:R-:W-:Y:S01]  /*0170*/  IMAD R25, R25, 0x400, R6 ;  /* 0x0000040019197824 */ /* 0x000fe200078e0206 */
[----:B------:R-:W-:Y:S02]  /*0180*/  CS2R R14, SRZ ;  /* 0x00000000000e7805 */ /* 0x000fe4000001ff00 */
[----:B------:R-:W-:Y:S01]  /*0190*/  LOP3.LUT R7, R2, 0x8, R3, 0xfe, !PT ;  /* 0x0000000802077812 */ /* 0x000fe200078efe03 */
[----:B------:R-:W-:-:S03]  /*01a0*/  IMAD.WIDE R20, R25, 0x4, R26 ;  /* 0x0000000419147825 */ /* 0x000fc600078e021a */
[C---:B------:R-:W-:Y:S02]  /*01b0*/  ISETP.LT.AND P1, PT, R7.reuse, 0x40, !P0 ;  /* 0x000000400700780c */ /* 0x040fe40004721270 */
[----:B------:R3:W4:Y:S01]  /*01c0*/  @P2 LDG.E.EL.128 R12, desc[UR6][R20.64] ;  /* 0x00000006140c2981 */ /* 0x000722000c2e1d00 */
[----:B------:R-:W-:Y:S02]  /*01d0*/  LEA R7, R7, R6, 0xa ;  /* 0x0000000607077211 */ /* 0x000fe400078e50ff */
[----:B------:R-:W-:Y:S02]  /*01e0*/  CS2R R16, SRZ ;  /* 0x0000000000107805 */ /* 0x000fe4000001ff00 */
[----:B-1----:R-:W-:Y:S02]  /*01f0*/  CS2R R18, SRZ ;  /* 0x0000000000127805 */ /* 0x002fe4000001ff00 */
[----:B------:R-:W-:Y:S01]  /*0200*/  LOP3.LUT R3, R2, 0xc, R3, 0xfe, !PT ;  /* 0x0000000c02037812 */ /* 0x000fe200078efe03 */
[----:B------:R-:W-:-:S03]  /*0210*/  IMAD.WIDE R28, R7, 0x4, R26 ;  /* 0x00000004071c7825 */ /* 0x000fc600078e021a */
[C---:B------:R-:W-:Y:S02]  /*0220*/  ISETP.LT.AND P0, PT, R3.reuse, 0x40, !P0 ;  /* 0x000000400300780c */ /* 0x040fe40004701270 */
[----:B------:R1:W5:Y:S01]  /*0230*/  @P1 LDG.E.EL.128 R16, desc[UR6][R28.64] ;  /* 0x000000061c101981 */ /* 0x000362000c2e1d00 */
[----:B------:R-:W-:Y:S01]  /*0240*/  IMAD R6, R3, 0x400, R6 ;  /* 0x0000040003067824 */ /* 0x000fe200078e0206 */
[----:B---3--:R-:W-:Y:S02]  /*0250*/  CS2R R20, SRZ ;  /* 0x0000000000147805 */ /* 0x008fe4000001ff00 */
[----:B------:R-:W-:Y:S01]  /*0260*/  CS2R R22, SRZ ;  /* 0x0000000000167805 */ /* 0x000fe2000001ff00 */
[----:B------:R-:W-:-:S06]  /*0270*/  IMAD.WIDE R26, R6, 0x4, R26 ;  /* 0x00000004061a7825 */ /* 0x000fcc00078e021a */
[----:B------:R3:W3:Y:S01]  /*0280*/  @P0 LDG.E.EL.128 R20, desc[UR6][R26.64] ;  /* 0x000000061a140981 */ /* 0x0006e2000c2e1d00 */
[----:B------:R-:W1:Y:S01]  /*0290*/  S2UR UR5, SR_CgaCtaId ;  /* 0x00000000000579c3 */ /* 0x000e620000008800 */
[----:B------:R-:W-:Y:S01]  /*02a0*/  SHF.R.U32.HI R24, RZ, 0x8, R5 ;  /* 0x00000008ff187819 */ /* 0x000fe20000011605 */
[----:B------:R-:W-:Y:S01]  /*02b0*/  UMOV UR4, 0x400 ;  /* 0x0000040000047882 */ /* 0x000fe20000000000 */
[----:B------:R-:W-:Y:S02]  /*02c0*/  LOP3.LUT R32, R5, 0x3fc, RZ, 0xc0, !PT ;  /* 0x000003fc05207812 */ /* 0x000fe400078ec0ff */
[----:B------:R-:W-:-:S04]  /*02d0*/  SGXT.U32 R24, R24, 0x2 ;  /* 0x000000021818781a */ /* 0x000fc80000000000 */
[----:B------:R-:W-:Y:S01]  /*02e0*/  LOP3.LUT R3, R24, 0x3fc, R5, 0xf8, !PT ;  /* 0x000003fc18037812 */ /* 0x000fe200078ef805 */
[----:B01----:R-:W-:-:S06]  /*02f0*/  UPRMT UR4, UR5, 0x654, UR4 ;  /* 0x0000065405047896 */ /* 0x003fcc0008000004 */
[----:B------:R-:W-:Y:S02]  /*0300*/  LEA R29, R24, UR4, 0x2 ;  /* 0x00000004181d7c11 */ /* 0x000fe4000f8e10ff */
[----:B------:R-:W-:Y:S02]  /*0310*/  LEA R3, R3, UR4, 0x2 ;  /* 0x0000000403037c11 */ /* 0x000fe4000f8e10ff */
[----:B------:R-:W-:Y:S01]  /*0320*/  LOP3.LUT R24, R0, 0xff, RZ, 0xc0, !PT ;  /* 0x000000ff00187812 */ /* 0x000fe200078ec0ff */
[----:B------:R-:W-:-:S03]  /*0330*/  IMAD R32, R32, 0x4, R29 ;  /* 0x0000000420207824 */ /* 0x000fc600078e021d */
[----:B------:R-:W-:Y:S01]  /*0340*/  LEA R24, R24, UR4, 0x2 ;  /* 0x0000000418187c11 */ /* 0x000fe2000f8e10ff */
[----:B------:R-:W-:Y:S01]  /*0350*/  HFMA2.MMA R39, -RZ, RZ, 0, 0 ;  /* 0x00000000ff277435 */ /* 0x000fe200000001ff */
[----:B--2---:R-:W-:Y:S04]  /*0360*/  STS [R3], R8 ;  /* 0x0000000803007388 */ /* 0x004fe80000000800 */
[----:B------:R0:W-:Y:S04]  /*0370*/  STS [R32+0x4], R9 ;  /* 0x0000040920007388 */ /* 0x0001e80000000800 */
[----:B------:R-:W-:Y:S04]  /*0380*/  STS [R32+0x8], R10 ;  /* 0x0000080a20007388 */ /* 0x000fe80000000800 */
[----:B------:R1:W-:Y:S01]  /*0390*/  STS [R32+0xc], R11 ;  /* 0x00000c0b20007388 */ /* 0x0003e20000000800 */
[----:B0-----:R-:W0:Y:S08]  /*03a0*/  LDC.64 R8, c[0x0][0x220] ;  /* 0x00008800ff087b82 */ /* 0x001e300000000a00 */
[----:B------:R-:W-:Y:S08]  /*03b0*/  BAR.SYNC.DEFER_BLOCKING 0x0 ;  /* 0x0000000000007b1d */ /* 0x000ff00000010000 */
[----:B-1----:R-:W1:Y:S01]  /*03c0*/  LDC.64 R10, c[0x0][0x228] ;  /* 0x00008a00ff0a7b82 */ /* 0x002e620000000a00 */
[----:B------:R-:W-:Y:S04]  /*03d0*/  LDS R28, [R24] ;  /* 0x00000000181c7984 */ /* 0x000fe80000000800 */
[----:B------:R-:W-:Y:S04]  /*03e0*/  LDS R29, [R24+0x404] ;  /* 0x00040400181d7984 */ /* 0x000fe80000000800 */
[----:B---3--:R-:W-:Y:S04]  /*03f0*/  LDS R26, [R24+0x808] ;  /* 0x00080800181a7984 */ /* 0x008fe80000000800 */
[----:B------:R-:W-:Y:S01]  /*0400*/  LDS R27, [R24+0xc0c] ;  /* 0x000c0c00181b7984 */ /* 0x000fe20000000800 */
[----:B------:R-:W-:Y:S06]  /*0410*/  BAR.SYNC.DEFER_BLOCKING 0x0 ;  /* 0x0000000000007b1d */ /* 0x000fec0000010000 */
[----:B----4-:R2:W-:Y:S04]  /*0420*/  STS [R3], R12 ;  /* 0x0000000c03007388 */ /* 0x0105e80000000800 */
[----:B------:R3:W-:Y:S04]  /*0430*/  STS [R32+0x4], R13 ;  /* 0x0000040d20007388 */ /* 0x0007e80000000800 */
[----:B------:R-:W-:Y:S01]  /*0440*/  STS [R32+0x8], R14 ;  /* 0x0000080e20007388 */ /* 0x000fe20000000800 */
[----:B--2---:R-:W-:-:S03]  /*0450*/  PRMT R12, R0, 0x6540, R4 ;  /* 0x00006540000c7816 */ /* 0x004fc60000000004 */
[----:B------:R-:W-:Y:S01]  /*0460*/  STS [R32+0xc], R15 ;  /* 0x00000c0f20007388 */ /* 0x000fe20000000800 */
[----:B------:R-:W-:Y:S01]  /*0470*/  BAR.SYNC.DEFER_BLOCKING 0x0 ;  /* 0x0000000000007b1d */ /* 0x000fe20000010000 */
[C---:B------:R-:W-:Y:S01]  /*0480*/  ISETP.GE.AND P4, PT, R12.reuse, 0x400, PT ;  /* 0x000004000c00780c */ /* 0x040fe20003f86270 */
[----:B---3--:R-:W-:Y:S02]  /*0490*/  IMAD.MOV.U32 R13, RZ, RZ, RZ ;  /* 0x000000ffff0d7224 */ /* 0x008fe400078e00ff */
[----:B0-----:R-:W-:Y:S02]  /*04a0*/  IMAD.WIDE R8, R12, 0x4, R8 ;  /* 0x000000040c087825 */ /* 0x001fe400078e0208 */
[----:B------:R-:W-:Y:S04]  /*04b0*/  LDS R33, [R24] ;  /* 0x0000000018217984 */ /* 0x000fe80000000800 */
[----:B------:R-:W-:Y:S04]  /*04c0*/  LDS R34, [R24+0x404] ;  /* 0x0004040018227984 */ /* 0x000fe80000000800 */
[----:B------:R-:W-:Y:S04]  /*04d0*/  LDS R35, [R24+0x808] ;  /* 0x0008080018237984 */ /* 0x000fe80000000800 */
[----:B------:R-:W-:Y:S01]  /*04e0*/  LDS R36, [R24+0xc0c] ;  /* 0x000c0c0018247984 */ /* 0x000fe20000000800 */
[----:B------:R-:W-:Y:S06]  /*04f0*/  BAR.SYNC.DEFER_BLOCKING 0x0 ;  /* 0x0000000000007b1d */ /* 0x000fec0000010000 */
[----:B-----5:R-:W-:Y:S04]  /*0500*/  STS [R3], R16 ;  /* 0x0000001003007388 */ /* 0x020fe80000000800 */
[----:B------:R-:W-:Y:S04]  /*0510*/  STS [R32+0x4], R17 ;  /* 0x0000041120007388 */ /* 0x000fe80000000800 */
[----:B------:R-:W-:Y:S04]  /*0520*/  STS [R32+0x8], R18 ;  /* 0x0000081220007388 */ /* 0x000fe80000000800 */
[----:B------:R-:W-:Y:S01]  /*0530*/  STS [R32+0xc], R19 ;  /* 0x00000c1320007388 */ /* 0x000fe20000000800 */
[----:B------:R-:W-:Y:S06]  /*0540*/  BAR.SYNC.DEFER_BLOCKING 0x0 ;  /* 0x0000000000007b1d */ /* 0x000fec0000010000 */
[----:B------:R-:W-:Y:S04]  /*0550*/  LDS R38, [R24] ;  /* 0x0000000018267984 */ /* 0x000fe80000000800 */
[----:B------:R-:W-:Y:S04]  /*0560*/  LDS R37, [R24+0x404] ;  /* 0x0004040018257984 */ /* 0x000fe80000000800 */
[----:B------:R-:W-:Y:S04]  /*0570*/  LDS R16, [R24+0x808] ;  /* 0x0008080018107984 */ /* 0x000fe80000000800 */
[----:B------:R-:W0:Y:S01]  /*0580*/  LDS R17, [R24+0xc0c] ;  /* 0x000c0c0018117984 */ /* 0x000e220000000800 */
[----:B------:R-:W-:Y:S06]  /*0590*/  BAR.SYNC.DEFER_BLOCKING 0x0 ;  /* 0x0000000000007b1d */ /* 0x000fec0000010000 */
[----:B------:R-:W-:Y:S04]  /*05a0*/  STS [R3], R20 ;  /* 0x0000001403007388 */ /* 0x000fe80000000800 */
[----:B------:R2:W-:Y:S04]  /*05b0*/  STS [R32+0x4], R21 ;  /* 0x0000041520007388 */ /* 0x0005e80000000800 */
[----:B------:R-:W-:Y:S04]  /*05c0*/  STS [R32+0x8], R22 ;  /* 0x0000081620007388 */ /* 0x000fe80000000800 */
[----:B------:R3:W-:Y:S01]  /*05d0*/  STS [R32+0xc], R23 ;  /* 0x00000c1720007388 */ /* 0x0007e20000000800 */
[----:B------:R-:W-:Y:S01]  /*05e0*/  IMAD.MOV.U32 R31, RZ, RZ, RZ ;  /* 0x000000ffff1f7224 */ /* 0x000fe200078e00ff */
[----:B--2---:R-:W2:Y:S08]  /*05f0*/  LDC.64 R20, c[0x0][0x238] ;  /* 0x00008e00ff147b82 */ /* 0x004eb00000000a00 */
[----:B------:R-:W-:Y:S06]  /*0600*/  BAR.SYNC.DEFER_BLOCKING 0x0 ;  /* 0x0000000000007b1d */ /* 0x000fec0000010000 */
[----:B------:R4:W5:Y:S01]  /*0610*/  @!P4 LDG.E.EL R13, desc[UR6][R8.64] ;  /* 0x00000006080dc981 */ /* 0x000962000c2e1900 */
[----:B---3--:R-:W-:-:S02]  /*0620*/  IMAD.MOV.U32 R32, RZ, RZ, RZ ;  /* 0x000000ffff207224 */ /* 0x008fc400078e00ff */
[C---:B-1----:R-:W-:Y:S01]  /*0630*/  IMAD.WIDE R10, R12.reuse, 0x4, R10 ;  /* 0x000000040c0a7825 */ /* 0x042fe200078e020a */
[----:B------:R-:W1:Y:S04]  /*0640*/  LDS R19, [R24] ;  /* 0x0000000018137984 */ /* 0x000e680000000800 */
[----:B------:R-:W3:Y:S01]  /*0650*/  @!P4 LDG.E.EL R31, desc[UR6][R10.64] ;  /* 0x000000060a1fc981 */ /* 0x000ee2000c2e1900 */
[----:B----4-:R-:W4:Y:S03]  /*0660*/  LDC.64 R8, c[0x0][0x218] ;  /* 0x00008600ff087b82 */ /* 0x010f260000000a00 */
[----:B------:R-:W0:Y:S04]  /*0670*/  LDS R18, [R24+0x404] ;  /* 0x0004040018127984 */ /* 0x000e280000000800 */
[----:B------:R-:W0:Y:S04]  /*0680*/  LDS R40, [R24+0x808] ;  /* 0x0008080018287984 */ /* 0x000e280000000800 */
[----:B------:R-:W0:Y:S01]  /*0690*/  LDS R41, [R24+0xc0c] ;  /* 0x000c0c0018297984 */ /* 0x000e220000000800 */
[----:B----4-:R-:W-:-:S02]  /*06a0*/  IMAD.WIDE R14, R12, 0x4, R8 ;  /* 0x000000040c0e7825 */ /* 0x010fc400078e0208 */
[----:B------:R-:W4:Y:S03]  /*06b0*/  LDC.64 R8, c[0x0][0x230] ;  /* 0x00008c00ff087b82 */ /* 0x000f260000000a00 */
[----:B------:R0:W3:Y:S01]  /*06c0*/  @!P4 LDG.E.EL R39, desc[UR6][R14.64] ;  /* 0x000000060e27c981 */ /* 0x0000e2000c2e1900 */
[----:B----4-:R-:W-:-:S05]  /*06d0*/  IMAD.WIDE R8, R12, 0x4, R8 ;  /* 0x000000040c087825 */ /* 0x010fca00078e0208 */
[----:B------:R4:W3:Y:S01]  /*06e0*/  @!P4 LDG.E.EL R32, desc[UR6][R8.64] ;  /* 0x000000060820c981 */ /* 0x0008e2000c2e1900 */
[----:B0-----:R-:W-:Y:S01]  /*06f0*/  IMAD.MOV.U32 R15, RZ, RZ, 0x3e800000 ;  /* 0x3e800000ff0f7424 */ /* 0x001fe200078e00ff */
[----:B------:R-:W-:Y:S02]  /*0700*/  CS2R R10, SRZ ;  /* 0x00000000000a7805 */ /* 0x000fe4000001ff00 */
[----:B----4-:R-:W-:Y:S01]  /*0710*/  CS2R R8, SRZ ;  /* 0x0000000000087805 */ /* 0x010fe2000001ff00 */
[----:B--2---:R-:W-:-:S04]  /*0720*/  IMAD.WIDE R44, R7, 0x4, R20 ;  /* 0x00000004072c7825 */ /* 0x004fc800078e0214 */
[----:B-----5:R-:W-:-:S04]  /*0730*/  FADD R13, R13, 9.9999997473787516356e-06 ;  /* 0x3727c5ac0d0d7421 */ /* 0x020fc80000000000 */
[----:B------:R-:W0:Y:S02]  /*0740*/  MUFU.SQRT R42, R13 ;  /* 0x0000000d002a7308 */ /* 0x000e240000002000 */
[C---:B0-----:R-:W-:Y:S02]  /*0750*/  FSETP.GT.AND P4, PT, R42.reuse, 8.50705917302346158658e+37, PT ;  /* 0x7e8000002a00780b */ /* 0x041fe40003f84000 */
[----:B------:R-:W-:-:S11]  /*0760*/  FSETP.GEU.AND P5, PT, R42, 1.175494350822287508e-38, PT ;  /* 0x008000002a00780b */ /* 0x000fd60003fae000 */
[----:B------:R-:W-:-:S04]  /*0770*/  @P4 FMUL R42, R42, 0.25 ;  /* 0x3e8000002a2a4820 */ /* 0x000fc80000400000 */
[----:B------:R-:W-:-:S04]  /*0780*/  @!P5 FMUL R42, R42, 16777216 ;  /* 0x4b8000002a2ad820 */ /* 0x000fc80000400000 */
[----:B------:R-:W0:Y:S01]  /*0790*/  MUFU.RCP R22, R42 ;  /* 0x0000002a00167308 */ /* 0x000e220000001000 */
[----:B------:R-:W-:Y:S01]  /*07a0*/  FSEL R15, R15, 1, P4 ;  /* 0x3f8000000f0f7808 */ /* 0x000fe20002000000 */
[----:B------:R-:W-:-:S04]  /*07b0*/  IMAD.WIDE R12, R30, 0x4, R20 ;  /* 0x000000041e0c7825 */ /* 0x000fc800078e0214 */
[----:B------:R-:W-:Y:S01]  /*07c0*/  @!P5 FMUL R15, R15, 16777216 ;  /* 0x4b8000000f0fd820 */ /* 0x000fe20000400000 */
[----:B------:R2:W4:Y:S01]  /*07d0*/  @P3 LDG.E.EL.128 R8, desc[UR6][R12.64] ;  /* 0x000000060c083981 */ /* 0x000522000c2e1d00 */
[--C-:B---3--:R-:W-:Y:S01]  /*07e0*/  FADD R23, R17, -R39.reuse ;  /* 0x8000002711177221 */ /* 0x108fe20000000000 */
[----:B------:R-:W-:Y:S01]  /*07f0*/  FADD R30, R16, -R39 ;  /* 0x80000027101e7221 */ /* 0x000fe20000000000 */
[----:B------:R-:W-:-:S04]  /*0800*/  IMAD.WIDE R16, R25, 0x4, R20 ;  /* 0x0000000419107825 */ /* 0x000fc800078e0214 */
[----:B0-----:R-:W-:Y:S01]  /*0810*/  FMUL R22, R22, R15 ;  /* 0x0000000f16167220 */ /* 0x001fe20000400000 */
[----:B------:R-:W-:Y:S02]  /*0820*/  CS2R R14, SRZ ;  /* 0x00000000000e7805 */ /* 0x000fe4000001ff00 */
[----:B--2---:R-:W-:Y:S01]  /*0830*/  MOV R12, RZ ;  /* 0x000000ff000c7202 */ /* 0x004fe20000000f00 */
[----:B------:R-:W-:Y:S02]  /*0840*/  IMAD.MOV.U32 R13, RZ, RZ, RZ ;  /* 0x000000ffff0d7224 */ /* 0x000fe400078e00ff */
[--C-:B-1----:R-:W-:Y:S01]  /*0850*/  FADD R25, R19, -R39.reuse ;  /* 0x8000002713197221 */ /* 0x102fe20000000000 */
[--C-:B------:R-:W-:Y:S01]  /*0860*/  FADD R42, R18, -R39.reuse ;  /* 0x80000027122a7221 */ /* 0x100fe20000000000 */
[----:B------:R-:W-:Y:S02]  /*0870*/  CS2R R18, SRZ ;  /* 0x0000000000127805 */ /* 0x000fe4000001ff00 */
[----:B------:R0:W2:Y:S01]  /*0880*/  @P2 LDG.E.EL.128 R12, desc[UR6][R16.64] ;  /* 0x00000006100c2981 */ /* 0x0000a2000c2e1d00 */
[--C-:B------:R-:W-:Y:S01]  /*0890*/  FADD R37, R37, -R39.reuse ;  /* 0x8000002725257221 */ /* 0x100fe20000000000 */
[--C-:B------:R-:W-:Y:S01]  /*08a0*/  FADD R38, R38, -R39.reuse ;  /* 0x8000002726267221 */ /* 0x100fe20000000000 */
[--C-:B------:R-:W-:Y:S01]  /*08b0*/  FADD R36, R36, -R39.reuse ;  /* 0x8000002724247221 */ /* 0x100fe20000000000 */
[--C-:B------:R-:W-:Y:S01]  /*08c0*/  FADD R35, R35, -R39.reuse ;  /* 0x8000002723237221 */ /* 0x100fe20000000000 */
[--C-:B------:R-:W-:Y:S01]  /*08d0*/  FADD R34, R34, -R39.reuse ;  /* 0x8000002722227221 */ /* 0x100fe20000000000 */
[--C-:B------:R-:W-:Y:S01]  /*08e0*/  FADD R33, R33, -R39.reuse ;  /* 0x8000002721217221 */ /* 0x100fe20000000000 */
[--C-:B------:R-:W-:Y:S01]  /*08f0*/  FADD R27, R27, -R39.reuse ;  /* 0x800000271b1b7221 */ /* 0x100fe20000000000 */
[----:B0-----:R-:W-:Y:S01]  /*0900*/  CS2R R16, SRZ ;  /* 0x0000000000107805 */ /* 0x001fe2000001ff00 */
[--C-:B------:R-:W-:Y:S01]  /*0910*/  FADD R26, R26, -R39.reuse ;  /* 0x800000271a1a7221 */ /* 0x100fe20000000000 */
[--C-:B------:R-:W-:Y:S01]  /*0920*/  FADD R29, R29, -R39.reuse ;  /* 0x800000271d1d7221 */ /* 0x100fe20000000000 */
[--C-:B------:R-:W-:Y:S01]  /*0930*/  FADD R28, R28, -R39.reuse ;  /* 0x800000271c1c7221 */ /* 0x100fe20000000000 */
[--C-:B------:R-:W-:Y:S01]  /*0940*/  FADD R40, R40, -R39.reuse ;  /* 0x8000002728287221 */ /* 0x100fe20000000000 */
[----:B------:R-:W-:Y:S01]  /*0950*/  FADD R41, R41, -R39 ;  /* 0x8000002729297221 */ /* 0x000fe20000000000 */
[----:B------:R0:W3:Y:S01]  /*0960*/  @P1 LDG.E.EL.128 R16, desc[UR6][R44.64] ;  /* 0x000000062c101981 */ /* 0x0000e2000c2e1d00 */
[-C--:B------:R-:W-:Y:S01]  /*0970*/  FMUL R29, R29, R22.reuse ;  /* 0x000000161d1d7220 */ /* 0x080fe20000400000 */
        /* <DEDUP_REMOVED lines=14> */
[----:B------:R-:W-:Y:S01]  /*0a60*/  FMUL R41, R41, R22 ;  /* 0x0000001629297220 */ /* 0x000fe20000400000 */
[----:B0-----:R-:W-:Y:S01]  /*0a70*/  IMAD.WIDE R44, R6, 0x4, R20 ;  /* 0x00000004062c7825 */ /* 0x001fe200078e0214 */
[----:B------:R-:W-:-:S02]  /*0a80*/  CS2R R20, SRZ ;  /* 0x0000000000147805 */ /* 0x000fc4000001ff00 */
[----:B------:R-:W-:-:S06]  /*0a90*/  CS2R R22, SRZ ;  /* 0x0000000000167805 */ /* 0x000fcc000001ff00 */
[----:B------:R0:W5:Y:S01]  /*0aa0*/  @P0 LDG.E.EL.128 R20, desc[UR6][R44.64] ;  /* 0x000000062c140981 */ /* 0x000162000c2e1d00 */
[----:B------:R-:W-:Y:S01]  /*0ab0*/  BAR.SYNC.DEFER_BLOCKING 0x0 ;  /* 0x0000000000007b1d */ /* 0x000fe20000010000 */
[-CC-:B------:R-:W-:Y:S01]  /*0ac0*/  FFMA R39, R28, R31.reuse, R32.reuse ;  /* 0x0000001f1c277223 */ /* 0x180fe20000000020 */
[-CC-:B------:R-:W-:Y:S01]  /*0ad0*/  FFMA R29, R29, R31.reuse, R32.reuse ;  /* 0x0000001f1d1d7223 */ /* 0x180fe20000000020 */
[-CC-:B------:R-:W-:Y:S01]  /*0ae0*/  FFMA R43, R26, R31.reuse, R32.reuse ;  /* 0x0000001f1a2b7223 */ /* 0x180fe20000000020 */
[-CC-:B------:R-:W-:Y:S02]  /*0af0*/  FFMA R27, R27, R31.reuse, R32.reuse ;  /* 0x0000001f1b1b7223 */ /* 0x180fe40000000020 */
[----:B------:R-:W-:Y:S04]  /*0b00*/  STS [R24], R39 ;  /* 0x0000002718007388 */ /* 0x000fe80000000800 */
[----:B------:R-:W-:Y:S04]  /*0b10*/  STS [R24+0x404], R29 ;  /* 0x0004041d18007388 */ /* 0x000fe80000000800 */
[----:B------:R-:W-:Y:S04]  /*0b20*/  STS [R24+0x808], R43 ;  /* 0x0008082b18007388 */ /* 0x000fe80000000800 */
[----:B------:R-:W-:Y:S01]  /*0b30*/  STS [R24+0xc0c], R27 ;  /* 0x000c0c1b18007388 */ /* 0x000fe20000000800 */
[----:B------:R-:W-:Y:S01]  /*0b40*/  BAR.SYNC.DEFER_BLOCKING 0x0 ;  /* 0x0000000000007b1d */ /* 0x000fe20000010000 */
[-CC-:B------:R-:W-:Y:S01]  /*0b50*/  FFMA R33, R33, R31.reuse, R32.reuse ;  /* 0x0000001f21217223 */ /* 0x180fe20000000020 */
[-CC-:B------:R-:W-:Y:S01]  /*0b60*/  FFMA R34, R34, R31.reuse, R32.reuse ;  /* 0x0000001f22227223 */ /* 0x180fe20000000020 */
[-CC-:B------:R-:W-:Y:S01]  /*0b70*/  FFMA R35, R35, R31.reuse, R32.reuse ;  /* 0x0000001f23237223 */ /* 0x180fe20000000020 */
[-CC-:B------:R-:W-:Y:S01]  /*0b80*/  FFMA R36, R36, R31.reuse, R32.reuse ;  /* 0x0000001f24247223 */ /* 0x180fe20000000020 */
[-CC-:B------:R-:W-:Y:S01]  /*0b90*/  FFMA R38, R38, R31.reuse, R32.reuse ;  /* 0x0000001f26267223 */ /* 0x180fe20000000020 */
[-CC-:B------:R-:W-:Y:S01]  /*0ba0*/  FFMA R37, R37, R31.reuse, R32.reuse ;  /* 0x0000001f25257223 */ /* 0x180fe20000000020 */
[-CC-:B0-----:R-:W-:Y:S01]  /*0bb0*/  FFMA R45, R30, R31.reuse, R32.reuse ;  /* 0x0000001f1e2d7223 */ /* 0x181fe20000000020 */
[-CC-:B------:R-:W-:Y:S01]  /*0bc0*/  FFMA R7, R7, R31.reuse, R32.reuse ;  /* 0x0000001f07077223 */ /* 0x180fe20000000020 */
[-CC-:B------:R-:W-:Y:S01]  /*0bd0*/  FFMA R25, R25, R31.reuse, R32.reuse ;  /* 0x0000001f19197223 */ /* 0x180fe20000000020 */
[-CC-:B------:R-:W-:Y:S01]  /*0be0*/  FFMA R42, R42, R31.reuse, R32.reuse ;  /* 0x0000001f2a2a7223 */ /* 0x180fe20000000020 */
[-CC-:B------:R-:W-:Y:S01]  /*0bf0*/  FFMA R40, R40, R31.reuse, R32.reuse ;  /* 0x0000001f28287223 */ /* 0x180fe20000000020 */
[----:B------:R-:W-:Y:S01]  /*0c00*/  FFMA R41, R41, R31, R32 ;  /* 0x0000001f29297223 */ /* 0x000fe20000000020 */
[----:B------:R-:W-:Y:S04]  /*0c10*/  LDS R26, [R3+0xc] ;  /* 0x00000c00031a7984 */ /* 0x000fe80000000800 */
[----:B------:R-:W-:Y:S04]  /*0c20*/  LDS R30, [R3+0x8] ;  /* 0x00000800031e7984 */ /* 0x000fe80000000800 */
[----:B------:R-:W-:Y:S04]  /*0c30*/  LDS R28, [R3+0x4] ;  /* 0x00000400031c7984 */ /* 0x000fe80000000800 */
[----:B------:R-:W4:Y:S01]  /*0c40*/  LDS R31, [R3] ;  /* 0x00000000031f7984 */ /* 0x000f220000000800 */
[----:B------:R-:W-:Y:S06]  /*0c50*/  BAR.SYNC.DEFER_BLOCKING 0x0 ;  /* 0x0000000000007b1d */ /* 0x000fec0000010000 */
[----:B------:R-:W-:Y:S04]  /*0c60*/  STS [R24], R33 ;  /* 0x0000002118007388 */ /* 0x000fe80000000800 */
[----:B------:R-:W-:Y:S04]  /*0c70*/  STS [R24+0x404], R34 ;  /* 0x0004042218007388 */ /* 0x000fe80000000800 */
[----:B------:R-:W-:Y:S04]  /*0c80*/  STS [R24+0x808], R35 ;  /* 0x0008082318007388 */ /* 0x000fe80000000800 */
[----:B------:R-:W-:Y:S01]  /*0c90*/  STS [R24+0xc0c], R36 ;  /* 0x000c0c2418007388 */ /* 0x000fe20000000800 */
[----:B------:R-:W-:Y:S06]  /*0ca0*/  BAR.SYNC.DEFER_BLOCKING 0x0 ;  /* 0x0000000000007b1d */ /* 0x000fec0000010000 */
[----:B------:R-:W-:Y:S04]  /*0cb0*/  LDS R44, [R3+0xc] ;  /* 0x00000c00032c7984 */ /* 0x000fe80000000800 */
[----:B------:R-:W-:Y:S04]  /*0cc0*/  LDS R29, [R3+0x8] ;  /* 0x00000800031d7984 */ /* 0x000fe80000000800 */
[----:B------:R-:W-:Y:S04]  /*0cd0*/  LDS R32, [R3+0x4] ;  /* 0x0000040003207984 */ /* 0x000fe80000000800 */
[----:B------:R-:W2:Y:S01]  /*0ce0*/  LDS R27, [R3] ;  /* 0x00000000031b7984 */ /* 0x000ea20000000800 */
[----:B------:R-:W-:Y:S06]  /*0cf0*/  BAR.SYNC.DEFER_BLOCKING 0x0 ;  /* 0x0000000000007b1d */ /* 0x000fec0000010000 */
[----:B------:R-:W-:Y:S04]  /*0d00*/  STS [R24], R38 ;  /* 0x0000002618007388 */ /* 0x000fe80000000800 */
[----:B------:R0:W-:Y:S04]  /*0d10*/  STS [R24+0x404], R37 ;  /* 0x0004042518007388 */ /* 0x0001e80000000800 */
[----:B------:R-:W-:Y:S04]  /*0d20*/  STS [R24+0x808], R45 ;  /* 0x0008082d18007388 */ /* 0x000fe80000000800 */
[----:B------:R-:W-:Y:S01]  /*0d30*/  STS [R24+0xc0c], R7 ;  /* 0x000c0c0718007388 */ /* 0x000fe20000000800 */
[----:B------:R-:W-:Y:S06]  /*0d40*/  BAR.SYNC.DEFER_BLOCKING 0x0 ;  /* 0x0000000000007b1d */ /* 0x000fec0000010000 */
[----:B------:R-:W0:Y:S01]  /*0d50*/  S2R R6, SR_TID.X ;  /* 0x0000000000067919 */ /* 0x000e220000002100 */
[----:B------:R-:W-:Y:S04]  /*0d60*/  LDS R36, [R3+0xc] ;  /* 0x00000c0003247984 */ /* 0x000fe80000000800 */
[----:B------:R-:W-:Y:S04]  /*0d70*/  LDS R35, [R3+0x8] ;  /* 0x0000080003237984 */ /* 0x000fe80000000800 */
[----:B------:R-:W-:Y:S04]  /*0d80*/  LDS R34, [R3+0x4] ;  /* 0x0000040003227984 */ /* 0x000fe80000000800 */
[----:B------:R-:W3:Y:S01]  /*0d90*/  LDS R33, [R3] ;  /* 0x0000000003217984 */ /* 0x000ee20000000800 */
[----:B------:R-:W-:Y:S01]  /*0da0*/  BAR.SYNC.DEFER_BLOCKING 0x0 ;  /* 0x0000000000007b1d */ /* 0x000fe20000010000 */
[----:B0-----:R-:W-:Y:S01]  /*0db0*/  IMAD.SHL.U32 R37, R6, 0x40, RZ ;  /* 0x0000004006257824 */ /* 0x001fe200078e00ff */
[----:B------:R-:W-:-:S04]  /*0dc0*/  SHF.R.U32.HI R39, RZ, 0x6, R6 ;  /* 0x00000006ff277819 */ /* 0x000fc80000011606 */
[----:B------:R-:W-:Y:S04]  /*0dd0*/  STS [R24], R25 ;  /* 0x0000001918007388 */ /* 0x000fe80000000800 */
[----:B------:R0:W-:Y:S04]  /*0de0*/  STS [R24+0x404], R42 ;  /* 0x0004042a18007388 */ /* 0x0001e80000000800 */
[----:B------:R-:W-:Y:S04]  /*0df0*/  STS [R24+0x808], R40 ;  /* 0x0008082818007388 */ /* 0x000fe80000000800 */
[----:B------:R-:W-:Y:S01]  /*0e00*/  STS [R24+0xc0c], R41 ;  /* 0x000c0c2918007388 */ /* 0x000fe20000000800 */
[----:B------:R-:W-:Y:S01]  /*0e10*/  BAR.SYNC.DEFER_BLOCKING 0x0 ;  /* 0x0000000000007b1d */ /* 0x000fe20000010000 */
[----:B------:R-:W-:-:S02]  /*0e20*/  LOP3.LUT R38, R37, 0xfc0, RZ, 0xc0, !PT ;  /* 0x00000fc025267812 */ /* 0x000fc400078ec0ff */
[----:B------:R-:W-:-:S03]  /*0e30*/  SGXT.U32 R39, R39, 0x2 ;  /* 0x000000022727781a */ /* 0x000fc60000000000 */
[C---:B0-----:R-:W-:Y:S01]  /*0e40*/  VIADD R42, R38.reuse, UR4 ;  /* 0x00000004262a7c36 */ /* 0x041fe20008000000 */
[----:B------:R-:W-:Y:S01]  /*0e50*/  LOP3.LUT R39, R38, R39, RZ, 0xfc, !PT ;  /* 0x0000002726277212 */ /* 0x000fe200078efcff */
[----:B------:R-:W5:Y:S04]  /*0e60*/  LDS R25, [R3] ;  /* 0x0000000003197984 */ /* 0x000f680000000800 */
[----:B------:R-:W0:Y:S04]  /*0e70*/  LDS R37, [R3+0x8] ;  /* 0x0000080003257984 */ /* 0x000e280000000800 */
[----:B------:R-:W1:Y:S04]  /*0e80*/  LDS R7, [R3+0x4] ;  /* 0x0000040003077984 */ /* 0x000e680000000800 */
[----:B------:R-:W0:Y:S01]  /*0e90*/  LDS R38, [R3+0xc] ;  /* 0x00000c0003267984 */ /* 0x000e220000000800 */
[C---:B----4-:R-:W-:Y:S01]  /*0ea0*/  FSETP.GEU.AND P6, PT, R31.reuse, -R8, PT ;  /* 0x800000081f00720b */ /* 0x050fe20003fce000 */
[----:B------:R-:W-:-:S05]  /*0eb0*/  FADD R8, R31, R8 ;  /* 0x000000081f087221 */ /* 0x000fca0000000000 */
[----:B------:R-:W-:Y:S02]  /*0ec0*/  FSEL R8, R8, RZ, P6 ;  /* 0x000000ff08087208 */ /* 0x000fe40003000000 */
[C---:B--2---:R-:W-:Y:S01]  /*0ed0*/  FSETP.GEU.AND P6, PT, R27.reuse, -R12, PT ;  /* 0x8000000c1b00720b */ /* 0x044fe20003fce000 */
[----:B------:R-:W-:-:S05]  /*0ee0*/  FADD R12, R27, R12 ;  /* 0x0000000c1b0c7221 */ /* 0x000fca0000000000 */
[----:B------:R-:W-:Y:S02]  /*0ef0*/  FSEL R12, R12, RZ, P6 ;  /* 0x000000ff0c0c7208 */ /* 0x000fe40003000000 */
[C---:B---3--:R-:W-:Y:S01]  /*0f00*/  FSETP.GEU.AND P6, PT, R33.reuse, -R16, PT ;  /* 0x800000102100720b */ /* 0x048fe20003fce000 */
[----:B------:R-:W-:Y:S01]  /*0f10*/  FADD R16, R33, R16 ;  /* 0x0000001021107221 */ /* 0x000fe20000000000 */
[C---:B------:R-:W-:Y:S01]  /*0f20*/  FSETP.GEU.AND P5, PT, R26.reuse, -R11, PT ;  /* 0x8000000b1a00720b */ /* 0x040fe20003fae000 */
        /* <DEDUP_REMOVED lines=11> */
[----:B------:R-:W-:-:S02]  /*0fe0*/  FSEL R16, R16, RZ, P6 ;  /* 0x000000ff10107208 */ /* 0x000fc40003000000 */
[C---:B-----5:R-:W-:Y:S01]  /*0ff0*/  FSETP.GEU.AND P6, PT, R25.reuse, -R20, PT ;  /* 0x800000141900720b */ /* 0x060fe20003fce000 */
[----:B------:R-:W-:Y:S01]  /*1000*/  FADD R20, R25, R20 ;  /* 0x0000001419147221 */ /* 0x000fe20000000000 */
[----:B------:R-:W-:Y:S02]  /*1010*/  LOP3.LUT R2, R2, 0xc, R5, 0xf8, !PT ;  /* 0x0000000c02027812 */ /* 0x000fe400078ef805 */
[----:B------:R-:W-:Y:S02]  /*1020*/  FSEL R24, R9, RZ, P3 ;  /* 0x000000ff09187208 */ /* 0x000fe40001800000 */
[----:B------:R-:W-:Y:S02]  /*1030*/  FSEL R10, R10, RZ, P4 ;  /* 0x000000ff0a0a7208 */ /* 0x000fe40002000000 */
[----:B------:R-:W-:Y:S02]  /*1040*/  FSEL R26, R11, RZ, P5 ;  /* 0x000000ff0b1a7208 */ /* 0x000fe40002800000 */
[----:B------:R-:W-:-:S02]  /*1050*/  FSEL R28, R13, RZ, P0 ;  /* 0x000000ff0d1c7208 */ /* 0x000fc40000000000 */
[----:B------:R-:W-:Y:S02]  /*1060*/  FSEL R14, R14, RZ, P1 ;  /* 0x000000ff0e0e7208 */ /* 0x000fe40000800000 */
[----:B------:R-:W-:Y:S02]  /*1070*/  FSEL R30, R15, RZ, P2 ;  /* 0x000000ff0f1e7208 */ /* 0x000fe40001000000 */
[----:B------:R-:W-:Y:S01]  /*1080*/  LEA R5, R39, R42, 0x2 ;  /* 0x0000002a27057211 */ /* 0x000fe200078e10ff */
[----:B------:R-:W-:Y:S01]  /*1090*/  BAR.SYNC.DEFER_BLOCKING 0x0 ;  /* 0x0000000000007b1d */ /* 0x000fe20000010000 */
[C---:B------:R-:W-:Y:S01]  /*10a0*/  FSETP.GEU.AND P3, PT, R36.reuse, -R19, PT ;  /* 0x800000132400720b */ /* 0x040fe20003f6e000 */
[----:B------:R-:W-:Y:S01]  /*10b0*/  FADD R19, R36, R19 ;  /* 0x0000001324137221 */ /* 0x000fe20000000000 */
[C---:B------:R-:W-:Y:S01]  /*10c0*/  FSETP.GEU.AND P4, PT, R35.reuse, -R18, PT ;  /* 0x800000122300720b */ /* 0x040fe20003f8e000 */
[----:B------:R-:W-:Y:S01]  /*10d0*/  FADD R18, R35, R18 ;  /* 0x0000001223127221 */ /* 0x000fe20000000000 */
[C---:B------:R-:W-:Y:S01]  /*10e0*/  FSETP.GEU.AND P5, PT, R34.reuse, -R17, PT ;  /* 0x800000112200720b */ /* 0x040fe20003fae000 */
[----:B------:R-:W-:Y:S01]  /*10f0*/  FADD R17, R34, R17 ;  /* 0x0000001122117221 */ /* 0x000fe20000000000 */
[C---:B0-----:R-:W-:Y:S01]  /*1100*/  FSETP.GEU.AND P0, PT, R37.reuse, -R22, PT ;  /* 0x800000162500720b */ /* 0x041fe20003f0e000 */
[----:B------:R-:W-:Y:S01]  /*1110*/  FADD R22, R37, R22 ;  /* 0x0000001625167221 */ /* 0x000fe20000000000 */
[C---:B-1----:R-:W-:Y:S01]  /*1120*/  FSETP.GEU.AND P1, PT, R7.reuse, -R21, PT ;  /* 0x800000150700720b */ /* 0x042fe20003f2e000 */
[----:B------:R-:W-:Y:S01]  /*1130*/  FADD R7, R7, R21 ;  /* 0x0000001507077221 */ /* 0x000fe20000000000 */
[C---:B------:R-:W-:Y:S01]  /*1140*/  FSETP.GEU.AND P2, PT, R38.reuse, -R23, PT ;  /* 0x800000172600720b */ /* 0x040fe20003f4e000 */
[----:B------:R-:W-:Y:S01]  /*1150*/  FADD R23, R38, R23 ;  /* 0x0000001726177221 */ /* 0x000fe20000000000 */
[----:B------:R-:W-:-:S02]  /*1160*/  FSEL R20, R20, RZ, P6 ;  /* 0x000000ff14147208 */ /* 0x000fc40003000000 */
[----:B------:R-:W-:Y:S02]  /*1170*/  FSEL R32, R17, RZ, P5 ;  /* 0x000000ff11207208 */ /* 0x000fe40002800000 */
[----:B------:R-:W-:Y:S02]  /*1180*/  FSEL R18, R18, RZ, P4 ;  /* 0x000000ff12127208 */ /* 0x000fe40002000000 */
[----:B------:R-:W-:Y:S01]  /*1190*/  FSEL R22, R22, RZ, P0 ;  /* 0x000000ff16167208 */ /* 0x000fe20000000000 */
[----:B------:R-:W-:Y:S01]  /*11a0*/  IMAD.SHL.U32 R3, R6, 0x4, RZ ;  /* 0x0000000406037824 */ /* 0x000fe200078e00ff */
[----:B------:R0:W-:Y:S04]  /*11b0*/  STS [R5], R8 ;  /* 0x0000000805007388 */ /* 0x0001e80000000800 */
[----:B------:R1:W-:Y:S04]  /*11c0*/  STS [R5+0xa0], R10 ;  /* 0x0000a00a05007388 */ /* 0x0003e80000000800 */
[----:B------:R2:W-:Y:S01]  /*11d0*/  STS [R5+0x30], R20 ;  /* 0x0000301405007388 */ /* 0x0005e20000000800 */
[----:B0-----:R-:W-:-:S02]  /*11e0*/  FSEL R8, R19, RZ, P3 ;  /* 0x000000ff13087208 */ /* 0x001fc40001800000 */
[----:B-1----:R-:W-:Y:S02]  /*11f0*/  FSEL R10, R7, RZ, P1 ;  /* 0x000000ff070a7208 */ /* 0x002fe40000800000 */
[----:B--2---:R-:W-:Y:S01]  /*1200*/  FSEL R20, R23, RZ, P2 ;  /* 0x000000ff17147208 */ /* 0x004fe20001000000 */
[----:B------:R-:W-:Y:S01]  /*1210*/  STS [R5+0x50], R24 ;  /* 0x0000501805007388 */ /* 0x000fe20000000800 */
[----:B------:R-:W-:-:S03]  /*1220*/  LOP3.LUT R3, R3, 0x3fc, RZ, 0xc0, !PT ;  /* 0x000003fc03037812 */ /* 0x000fc600078ec0ff */
[----:B------:R-:W-:Y:S04]  /*1230*/  STS [R5+0xf0], R26 ;  /* 0x0000f01a05007388 */ /* 0x000fe80000000800 */
[----:B------:R0:W-:Y:S04]  /*1240*/  STS [R5+0x10], R12 ;  /* 0x0000100c05007388 */ /* 0x0001e80000000800 */
[----:B------:R-:W-:Y:S04]  /*1250*/  STS [R5+0x60], R28 ;  /* 0x0000601c05007388 */ /* 0x000fe80000000800 */
[----:B------:R-:W-:Y:S04]  /*1260*/  STS [R5+0xb0], R14 ;  /* 0x0000b00e05007388 */ /* 0x000fe80000000800 */
[----:B------:R-:W-:Y:S04]  /*1270*/  STS [R5+0x100], R30 ;  /* 0x0001001e05007388 */ /* 0x000fe80000000800 */
[----:B------:R-:W-:Y:S04]  /*1280*/  STS [R5+0x20], R16 ;  /* 0x0000201005007388 */ /* 0x000fe80000000800 */
[----:B------:R-:W-:Y:S04]  /*1290*/  STS [R5+0x70], R32 ;  /* 0x0000702005007388 */ /* 0x000fe80000000800 */
[----:B------:R-:W-:Y:S04]  /*12a0*/  STS [R5+0xc0], R18 ;  /* 0x0000c01205007388 */ /* 0x000fe80000000800 */
[----:B------:R1:W-:Y:S04]  /*12b0*/  STS [R5+0x110], R8 ;  /* 0x0001100805007388 */ /* 0x0003e80000000800 */
[----:B------:R-:W-:Y:S04]  /*12c0*/  STS [R5+0x80], R10 ;  /* 0x0000800a05007388 */ /* 0x000fe80000000800 */
[----:B------:R-:W-:Y:S04]  /*12d0*/  STS [R5+0xd0], R22 ;  /* 0x0000d01605007388 */ /* 0x000fe80000000800 */
[----:B------:R2:W-:Y:S01]  /*12e0*/  STS [R5+0x120], R20 ;  /* 0x0001201405007388 */ /* 0x0005e20000000800 */
[----:B------:R-:W-:-:S02]  /*12f0*/  LOP3.LUT R7, R3, 0x400, RZ, 0xfc, !PT ;  /* 0x0000040003077812 */ /* 0x000fc400078efcff */
[----:B------:R-:W-:Y:S02]  /*1300*/  LOP3.LUT R9, R3, 0x800, RZ, 0xfc, !PT ;  /* 0x0000080003097812 */ /* 0x000fe400078efcff */
[----:B------:R-:W-:Y:S02]  /*1310*/  LOP3.LUT R6, R6, 0xfc, RZ, 0xc0, !PT ;  /* 0x000000fc06067812 */ /* 0x000fe400078ec0ff */
[----:B------:R-:W-:Y:S02]  /*1320*/  LOP3.LUT R7, R7, 0x7f0, RZ, 0xc0, !PT ;  /* 0x000007f007077812 */ /* 0x000fe400078ec0ff */
[----:B------:R-:W-:Y:S02]  /*1330*/  LOP3.LUT R9, R9, 0xbf0, RZ, 0xc0, !PT ;  /* 0x00000bf009097812 */ /* 0x000fe400078ec0ff */
[----:B------:R-:W-:Y:S01]  /*1340*/  LEA R6, R6, UR4, 0x2 ;  /* 0x0000000406067c11 */ /* 0x000fe2000f8e10ff */
[----:B0-----:R-:W-:Y:S02]  /*1350*/  VIADD R12, R7, UR4 ;  /* 0x00000004070c7c36 */ /* 0x001fe40008000000 */
[----:B-1----:R-:W-:Y:S01]  /*1360*/  VIADD R8, R9, UR4 ;  /* 0x0000000409087c36 */ /* 0x002fe20008000000 */
[C---:B------:R-:W-:Y:S01]  /*1370*/  LEA R16, R3.reuse, R6, 0x2 ;  /* 0x0000000603107211 */ /* 0x040fe200078e10ff */
[----:B------:R-:W-:Y:S01]  /*1380*/  BAR.SYNC.DEFER_BLOCKING 0x0 ;  /* 0x0000000000007b1d */ /* 0x000fe20000010000 */
[----:B------:R-:W-:-:S02]  /*1390*/  IMAD R12, R3, 0x4, R12 ;  /* 0x00000004030c7824 */ /* 0x000fc400078e020c */
[----:B------:R-:W-:Y:S01]  /*13a0*/  IMAD R8, R3, 0x4, R8 ;  /* 0x0000000403087824 */ /* 0x000fe200078e0208 */
[----:B------:R-:W-:Y:S02]  /*13b0*/  SHF.R.S32.HI R7, RZ, 0x1f, R2 ;  /* 0x0000001fff077819 */ /* 0x000fe40000011402 */
[----:B------:R-:W-:Y:S02]  /*13c0*/  SHF.R.U32.HI R21, RZ, 0x2, R0 ;  /* 0x00000002ff157819 */ /* 0x000fe40000011600 */
[----:B------:R-:W-:Y:S02]  /*13d0*/  LEA.HI R23, R7, R2, RZ, 0x4 ;  /* 0x0000000207177211 */ /* 0x000fe400078f20ff */
[----:B------:R-:W0:Y:S01]  /*13e0*/  LDC.64 R6, c[0x0][0x240] ;  /* 0x00009000ff067b82 */ /* 0x000e220000000a00 */
[----:B------:R-:W1:Y:S04]  /*13f0*/  LDS.128 R16, [R16] ;  /* 0x0000000010107984 */ /* 0x000e680000000c00 */
[----:B------:R-:W3:Y:S04]  /*1400*/  LDS.128 R12, [R12+0x1000] ;  /* 0x001000000c0c7984 */ /* 0x000ee80000000c00 */
[----:B------:R-:W4:Y:S01]  /*1410*/  LDS.128 R8, [R8+0x2000] ;  /* 0x0020000008087984 */ /* 0x000f220000000c00 */
[----:B------:R-:W-:Y:S01]  /*1420*/  IMAD.SHL.U32 R0, R23, 0x400, RZ ;  /* 0x0000040017007824 */ /* 0x000fe200078e00ff */
[----:B------:R-:W-:-:S02]  /*1430*/  SGXT.U32 R21, R21, 0x6 ;  /* 0x000000061515781a */ /* 0x000fc40000000000 */
[----:B------:R-:W-:Y:S02]  /*1440*/  LOP3.LUT R25, R23, 0xfffffff0, RZ, 0xc0, !PT ;  /* 0xfffffff017197812 */ /* 0x000fe400078ec0ff */
[----:B--2---:R-:W-:Y:S02]  /*1450*/  LOP3.LUT R5, R0, 0xffffc000, RZ, 0xc0, !PT ;  /* 0xffffc00000057812 */ /* 0x004fe400078ec0ff */
[----:B------:R-:W-:Y:S02]  /*1460*/  PRMT R21, R21, 0x6540, R4 ;  /* 0x0000654015157816 */ /* 0x000fe40000000004 */
[----:B------:R-:W-:Y:S02]  /*1470*/  LOP3.LUT R0, R3, 0xc00, RZ, 0xfc, !PT ;  /* 0x00000c0003007812 */ /* 0x000fe400078efcff */
[----:B------:R-:W-:Y:S02]  /*1480*/  ISETP.GE.AND P0, PT, R2, 0x40, PT ;  /* 0x000000400200780c */ /* 0x000fe40003f06270 */
[----:B------:R-:W-:-:S02]  /*1490*/  IADD3 R25, R5, R2, -R25 ;  /* 0x0000000205197210 */ /* 0x000fc40007ffe819 */
[C---:B------:R-:W-:Y:S02]  /*14a0*/  LOP3.LUT R4, R21.reuse, 0x40, RZ, 0xfc, !PT ;  /* 0x0000004015047812 */ /* 0x040fe400078efcff */
[C---:B------:R-:W-:Y:S02]  /*14b0*/  LOP3.LUT R2, R21.reuse, 0x80, RZ, 0xfc, !PT ;  /* 0x0000008015027812 */ /* 0x040fe400078efcff */
[----:B------:R-:W-:Y:S02]  /*14c0*/  LOP3.LUT R20, R0, 0xff0, RZ, 0xc0, !PT ;  /* 0x00000ff000147812 */ /* 0x000fe400078ec0ff */
[C---:B------:R-:W-:Y:S02]  /*14d0*/  LOP3.LUT R0, R21.reuse, 0xc0, RZ, 0xfc, !PT ;  /* 0x000000c015007812 */ /* 0x040fe400078efcff */
[----:B------:R-:W-:Y:S02]  /*14e0*/  ISETP.LT.AND P3, PT, R21, 0x400, !P0 ;  /* 0x000004001500780c */ /* 0x000fe40004761270 */
[----:B------:R-:W-:-:S02]  /*14f0*/  ISETP.LT.AND P2, PT, R4, 0x400, !P0 ;  /* 0x000004000400780c */ /* 0x000fc40004741270 */
[----:B------:R-:W-:Y:S02]  /*1500*/  ISETP.LT.AND P1, PT, R2, 0x400, !P0 ;  /* 0x000004000200780c */ /* 0x000fe40004721270 */
[----:B------:R-:W-:Y:S02]  /*1510*/  LEA R5, R21, R25, 0x4 ;  /* 0x0000001915057211 */ /* 0x000fe400078e20ff */
[----:B------:R-:W-:Y:S01]  /*1520*/  ISETP.LT.AND P0, PT, R0, 0x400, !P0 ;  /* 0x000004000000780c */ /* 0x000fe20004701270 */
[--C-:B------:R-:W-:Y:S02]  /*1530*/  IMAD R21, R4, 0x10, R25.reuse ;  /* 0x0000001004157824 */ /* 0x100fe400078e0219 */
[----:B------:R-:W-:Y:S02]  /*1540*/  IMAD R23, R2, 0x10, R25 ;  /* 0x0000001002177824 */ /* 0x000fe400078e0219 */
[----:B------:R-:W-:Y:S02]  /*1550*/  VIADD R2, R20, UR4 ;  /* 0x0000000414027c36 */ /* 0x000fe40008000000 */
[----:B0-----:R-:W-:-:S04]  /*1560*/  IMAD.WIDE R4, R5, 0x4, R6 ;  /* 0x0000000405047825 */ /* 0x001fc800078e0206 */
[--C-:B------:R-:W-:Y:S01]  /*1570*/  IMAD.WIDE R20, R21, 0x4, R6.reuse ;  /* 0x0000000415147825 */ /* 0x100fe200078e0206 */
[----:B-1----:R0:W-:Y:S03]  /*1580*/  @P3 STG.E.128 desc[UR6][R4.64], R16 ;  /* 0x0000001004003986 */ /* 0x0021e6000c101d06 */
[----:B------:R-:W-:Y:S01]  /*1590*/  IMAD.WIDE R22, R23, 0x4, R6 ;  /* 0x0000000417167825 */ /* 0x000fe200078e0206 */
[----:B---3--:R0:W-:Y:S01]  /*15a0*/  @P2 STG.E.128 desc[UR6][R20.64], R12 ;  /* 0x0000000c14002986 */ /* 0x0081e2000c101d06 */
[----:B------:R-:W-:-:S03]  /*15b0*/  LEA R2, R3, R2, 0x2 ;  /* 0x0000000203027211 */ /* 0x000fc600078e10ff */
[----:B----4-:R0:W-:Y:S02]  /*15c0*/  @P1 STG.E.128 desc[UR6][R22.64], R8 ;  /* 0x0000000816001986 */ /* 0x0101e4000c101d06 */
[----:B0-----:R-:W-:Y:S05]  /*15d0*/  @!P0 EXIT ;  /* 0x000000000000894d */ /* 0x001fea0003800000 */
[----:B0-----:R-:W0:Y:S01]  /*15e0*/  LDS.128 R8, [R2+0x3000] ;  /* 0x0030000002087984 */ /* 0x001e220000000c00 */
[----:B------:R-:W-:-:S04]  /*15f0*/  IMAD R25, R0, 0x10, R25 ;  /* 0x0000001000197824 */ /* 0x000fc800078e0219 */
[----:B------:R-:W-:-:S05]  /*1600*/  IMAD.WIDE R6, R25, 0x4, R6 ;  /* 0x0000000419067825 */ /* 0x000fca00078e0206 */
[----:B0-----:R-:W-:Y:S01]  /*1610*/  STG.E.128 desc[UR6][R6.64], R8 ;  /* 0x0000000806007986 */ /* 0x001fe2000c101d06 */
[----:B------:R-:W-:Y:S05]  /*1620*/  EXIT ;  /* 0x000000000000794d */ /* 0x000fea0003800000 */
.L_x_0:
[----:B------:R-:W-:-:S00]  /*1630*/  BRA `(.L_x_0) ;  /* 0xfffffffc00fc7947 */ /* 0x000fc0000383ffff */
[----:B------:R-:W-:-:S00]  /*1640*/  NOP ;  /* 0x0000000000007918 */ /* 0x000fc00000000000 */
        /* <DEDUP_REMOVED lines=11> */
.L_x_1:


//--------------------- .nv.global.init           --------------------------
	.section	.nv.global.init,"aw",@progbits
.nv.global.init:
	.type		_$_str,@object
	.size		_$_str,(_$_str_$_2 - _$_str)
_$_str:
        /*0000*/ 	.byte	0x5f, 0x5f, 0x43, 0x55, 0x44, 0x41, 0x5f, 0x46, 0x54, 0x5a, 0x00
	.type		_$_str_$_2,@object
	.size		_$_str_$_2,(.L_1 - _$_str_$_2)
_$_str_$_2:
        /*000b*/ 	.byte	0x5f, 0x5f, 0x43, 0x55, 0x44, 0x41, 0x5f, 0x50, 0x52, 0x45, 0x43, 0x5f, 0x53, 0x51, 0x52, 0x54
        /*001b*/ 	.byte	0x00
.L_1:


//--------------------- .nv.shared.triton_poi_fused__native_batch_norm_legit_no_training_add_relu_22 --------------------------
	.section	.nv.shared.triton_poi_fused__native_batch_norm_legit_no_training_add_relu_22,"aw",@nobits
	.sectionflags	@""
	.align	16
	.zero		1024


//--------------------- .nv.constant0.triton_poi_fused__native_batch_norm_legit_no_training_add_relu_22 --------------------------
	.section	.nv.constant0.triton_poi_fused__native_batch_norm_legit_no_training_add_relu_22,"a",@progbits
	.sectionflags	@""
	.align	4
.nv.constant0.triton_poi_fused__native_batch_norm_legit_no_training_add_relu_22:
	.zero		592
